	.headerflags	@"EF_CUDA_TEXMODE_UNIFIED EF_CUDA_64BIT_ADDRESS EF_CUDA_ACCELERATORS EF_CUDA_SM90 EF_CUDA_VIRTUAL_SM(EF_CUDA_SM90)"
	.elftype	@"ET_EXEC"


//--------------------- .nv.info                  --------------------------
	.section	.nv.info,"",@"SHT_CUDA_INFO"
	.align	4


	//----- nvinfo : EIATTR_REGCOUNT
	.align		4
        /*0000*/ 	.byte	0x04, 0x2f
        /*0002*/ 	.short	(.L_3 - .L_2)
	.align		4
.L_2:
        /*0004*/ 	.word	index@(triton_poi_fused__native_batch_norm_legit_no_training_34)
        /*0008*/ 	.word	0x00000018


	//----- nvinfo : EIATTR_MIN_STACK_SIZE
	.align		4
.L_3:
        /*000c*/ 	.byte	0x04, 0x12
        /*000e*/ 	.short	(.L_5 - .L_4)
	.align		4
.L_4:
        /*0010*/ 	.word	index@(triton_poi_fused__native_batch_norm_legit_no_training_34)
        /*0014*/ 	.word	0x00000000


	//----- nvinfo : EIATTR_FRAME_SIZE
	.align		4
.L_5:
        /*0018*/ 	.byte	0x04, 0x11
        /*001a*/ 	.short	(.L_7 - .L_6)
	.align		4
.L_6:
        /*001c*/ 	.word	index@(triton_poi_fused__native_batch_norm_legit_no_training_34)
        /*0020*/ 	.word	0x00000000


	//----- nvinfo : EIATTR_MIN_STACK_SIZE
	.align		4
.L_7:
        /*0024*/ 	.byte	0x04, 0x12
        /*0026*/ 	.short	(.L_9 - .L_8)
	.align		4
.L_8:
        /*0028*/ 	.word	index@(triton_poi_fused__native_batch_norm_legit_no_training_34)
        /*002c*/ 	.word	0x00000000
.L_9:


//--------------------- .nv.info.triton_poi_fused__native_batch_norm_legit_no_training_34 --------------------------
	.section	.nv.info.triton_poi_fused__native_batch_norm_legit_no_training_34,"",@"SHT_CUDA_INFO"
	.sectionflags	@""
	.align	4


	//----- nvinfo : EIATTR_CUDA_API_VERSION
	.align		4
        /*0000*/ 	.byte	0x04, 0x37
        /*0002*/ 	.short	(.L_11 - .L_10)
.L_10:
        /*0004*/ 	.word	0x0000007c


	//----- nvinfo : EIATTR_KPARAM_INFO
	.align		4
.L_11:
        /*0008*/ 	.byte	0x04, 0x17
        /*000a*/ 	.short	(.L_13 - .L_12)
.L_12:
        /*000c*/ 	.word	0x00000000
        /*0010*/ 	.short	0x0006
        /*0012*/ 	.short	0x0030
        /*0014*/ 	.byte	0x00, 0xf0, 0x11, 0x00


	//----- nvinfo : EIATTR_KPARAM_INFO
	.align		4
.L_13:
        /*0018*/ 	.byte	0x04, 0x17
        /*001a*/ 	.short	(.L_15 - .L_14)
.L_14:
        /*001c*/ 	.word	0x00000000
        /*0020*/ 	.short	0x0005
        /*0022*/ 	.short	0x0028
        /*0024*/ 	.byte	0x00, 0xf4, 0x21, 0x00


	//----- nvinfo : EIATTR_KPARAM_INFO
	.align		4
.L_15:
        /*0028*/ 	.byte	0x04, 0x17
        /*002a*/ 	.short	(.L_17 - .L_16)
.L_16:
        /*002c*/ 	.word	0x00000000
        /*0030*/ 	.short	0x0004
        /*0032*/ 	.short	0x0020
        /*0034*/ 	.byte	0x00, 0xf4, 0x21, 0x00


	//----- nvinfo : EIATTR_KPARAM_INFO
	.align		4
.L_17:
        /*0038*/ 	.byte	0x04, 0x17
        /*003a*/ 	.short	(.L_19 - .L_18)
.L_18:
        /*003c*/ 	.word	0x00000000
        /*0040*/ 	.short	0x0003
        /*0042*/ 	.short	0x0018
        /*0044*/ 	.byte	0x00, 0xf4, 0x21, 0x00


	//----- nvinfo : EIATTR_KPARAM_INFO
	.align		4
.L_19:
        /*0048*/ 	.byte	0x04, 0x17
        /*004a*/ 	.short	(.L_21 - .L_20)
.L_20:
        /*004c*/ 	.word	0x00000000
        /*0050*/ 	.short	0x0002
        /*0052*/ 	.short	0x0010
        /*0054*/ 	.byte	0x00, 0xf4, 0x21, 0x00


	//----- nvinfo : EIATTR_KPARAM_INFO
	.align		4
.L_21:
        /*0058*/ 	.byte	0x04, 0x17
        /*005a*/ 	.short	(.L_23 - .L_22)
.L_22:
        /*005c*/ 	.word	0x00000000
        /*0060*/ 	.short	0x0001
        /*0062*/ 	.short	0x0008
        /*0064*/ 	.byte	0x00, 0xf4, 0x21, 0x00


	//----- nvinfo : EIATTR_KPARAM_INFO
	.align		4
.L_23:
        /*0068*/ 	.byte	0x04, 0x17
        /*006a*/ 	.short	(.L_25 - .L_24)
.L_24:
        /*006c*/ 	.word	0x00000000
        /*0070*/ 	.short	0x0000
        /*0072*/ 	.short	0x0000
        /*0074*/ 	.byte	0x00, 0xf4, 0x21, 0x00


	//----- nvinfo : EIATTR_SPARSE_MMA_MASK
	.align		4
.L_25:
        /*0078*/ 	.byte	0x03, 0x50
        /*007a*/ 	.short	0x0000


	//----- nvinfo : EIATTR_MAXREG_COUNT
	.align		4
        /*007c*/ 	.byte	0x03, 0x1b
        /*007e*/ 	.short	0x00ff


	//----- nvinfo : EIATTR_EXIT_INSTR_OFFSETS
	.align		4
        /*0080*/ 	.byte	0x04, 0x1c
        /*0082*/ 	.short	(.L_27 - .L_26)


	//   ....[0]....
.L_26:
        /*0084*/ 	.word	0x000003e0


	//   ....[1]....
        /*0088*/ 	.word	0x00000400


	//----- nvinfo : EIATTR_REQNTID
	.align		4
.L_27:
        /*008c*/ 	.byte	0x04, 0x10
        /*008e*/ 	.short	(.L_29 - .L_28)
.L_28:
        /*0090*/ 	.word	0x00000080
        /*0094*/ 	.word	0x00000001
        /*0098*/ 	.word	0x00000001


	//----- nvinfo : EIATTR_CBANK_PARAM_SIZE
	.align		4
.L_29:
        /*009c*/ 	.byte	0x03, 0x19
        /*009e*/ 	.short	0x0034


	//----- nvinfo : EIATTR_PARAM_CBANK
	.align		4
        /*00a0*/ 	.byte	0x04, 0x0a
        /*00a2*/ 	.short	(.L_31 - .L_30)
	.align		4
.L_30:
        /*00a4*/ 	.word	index@(.nv.constant0.triton_poi_fused__native_batch_norm_legit_no_training_34)
        /*00a8*/ 	.short	0x0210
        /*00aa*/ 	.short	0x0034


	//----- nvinfo : EIATTR_SW_WAR
	.align		4
.L_31:
        /*00ac*/ 	.byte	0x04, 0x36
        /*00ae*/ 	.short	(.L_33 - .L_32)
.L_32:
        /*00b0*/ 	.word	0x00000008
.L_33:


//--------------------- .nv.callgraph             --------------------------
	.section	.nv.callgraph,"",@"SHT_CUDA_CALLGRAPH"
	.align	4
	.sectionentsize	8
	.align		4
        /*0000*/ 	.word	0x00000000
	.align		4
        /*0004*/ 	.word	0xffffffff
	.align		4
        /*0008*/ 	.word	0x00000000
	.align		4
        /*000c*/ 	.word	0xfffffffe
	.align		4
        /*0010*/ 	.word	0x00000000
	.align		4
        /*0014*/ 	.word	0xfffffffd
	.align		4
        /*0018*/ 	.word	0x00000000
	.align		4
        /*001c*/ 	.word	0xfffffffc


//--------------------- .nv.constant4             --------------------------
	.section	.nv.constant4,"a",@progbits
	.align	8
	.align		8
.nv.constant4:
        /*0000*/ 	.dword	_$_str
	.align		8
        /*0008*/ 	.dword	_$_str_$_2


//--------------------- .text.triton_poi_fused__native_batch_norm_legit_no_training_34 --------------------------
	.section	.text.triton_poi_fused__native_batch_norm_legit_no_training_34,"ax",@progbits
	.align	128
        .global         triton_poi_fused__native_batch_norm_legit_no_training_34
        .type           triton_poi_fused__native_batch_norm_legit_no_training_34,@function
        .size           triton_poi_fused__native_batch_norm_legit_no_training_34,(.L_x_1 - triton_poi_fused__native_batch_norm_legit_no_training_34)
        .other          triton_poi_fused__native_batch_norm_legit_no_training_34,@"STO_CUDA_ENTRY STV_DEFAULT"
triton_poi_fused__native_batch_norm_legit_no_training_34:
.text.triton_poi_fused__native_batch_norm_legit_no_training_34:
[----:B------:R-:W0:Y:S01]  /*0000*/  LDC R1, c[0x0][0x28] ;  /* 0x00000a00ff017b82 */ /* 0x000e220000000800 */
[----:B------:R-:W1:Y:S01]  /*0010*/  S2R R0, SR_TID.X ;  /* 0x0000000000007919 */ /* 0x000e620000002100 */
[----:B------:R-:W-:-:S06]  /*0020*/  HFMA2.MMA R2, -RZ, RZ, 0, 0 ;  /* 0x00000000ff027435 */ /* 0x000fcc00000001ff */
[----:B------:R-:W2:Y:S01]  /*0030*/  LDC.64 R10, c[0x0][0x220] ;  /* 0x00008800ff0a7b82 */ /* 0x000ea20000000a00 */
[----:B------:R-:W-:Y:S01]  /*0040*/  ULDC.64 UR4, c[0x0][0x208] ;  /* 0x0000820000047ab9 */ /* 0x000fe20000000a00 */
[----:B------:R-:W3:Y:S06]  /*0050*/  S2R R3, SR_CTAID.X ;  /* 0x0000000000037919 */ /* 0x000eec0000002500 */
[----:B------:R-:W4:Y:S08]  /*0060*/  LDC.64 R14, c[0x0][0x210] ;  /* 0x00008400ff0e7b82 */ /* 0x000f300000000a00 */
[----:B------:R-:W5:Y:S08]  /*0070*/  LDC.64 R16, c[0x0][0x218] ;  /* 0x00008600ff107b82 */ /* 0x000f700000000a00 */
[----:B------:R-:W5:Y:S01]  /*0080*/  LDC.64 R18, c[0x0][0x228] ;  /* 0x00008a00ff127b82 */ /* 0x000f620000000a00 */
[----:B-1----:R-:W-:-:S07]  /*0090*/  SHF.L.U32 R0, R0, 0x1, RZ ;  /* 0x0000000100007819 */ /* 0x002fce00000006ff */
[----:B------:R-:W1:Y:S01]  /*00a0*/  LDC.64 R20, c[0x0][0x230] ;  /* 0x00008c00ff147b82 */ /* 0x000e620000000a00 */
[----:B------:R-:W-:-:S04]  /*00b0*/  LOP3.LUT R0, R0, 0xfe, RZ, 0xc0, !PT ;  /* 0x000000fe00007812 */ /* 0x000fc800078ec0ff */
[----:B---3--:R-:W-:-:S04]  /*00c0*/  LEA R3, R3, R0, 0x8 ;  /* 0x0000000003037211 */ /* 0x008fc800078e40ff */
[C---:B------:R-:W-:Y:S01]  /*00d0*/  ISETP.GE.AND P4, PT, R3.reuse, 0x3800, PT ;  /* 0x000038000300780c */ /* 0x040fe20003f86270 */
[----:B------:R-:W-:-:S05]  /*00e0*/  IMAD.HI R0, R3, -0x6db6db6d, R2 ;  /* 0x9249249303007827 */ /* 0x000fca00078e0202 */
[----:B------:R-:W-:-:S04]  /*00f0*/  SHF.R.U32.HI R5, RZ, 0x1f, R0 ;  /* 0x0000001fff057819 */ /* 0x000fc80000011600 */
[----:B------:R-:W-:-:S05]  /*0100*/  LEA.HI.SX32 R5, R0, R5, 0x19 ;  /* 0x0000000500057211 */ /* 0x000fca00078fcaff */
[----:B------:R-:W-:Y:S01]  /*0110*/  IMAD R13, R5, -0xe0, R3 ;  /* 0xffffff20050d7824 */ /* 0x000fe200078e0203 */
[----:B------:R-:W-:-:S03]  /*0120*/  CS2R R4, SRZ ;  /* 0x0000000000047805 */ /* 0x000fc6000001ff00 */
[----:B--2---:R-:W-:-:S05]  /*0130*/  IMAD.WIDE R10, R13, 0x4, R10 ;  /* 0x000000040d0a7825 */ /* 0x004fca00078e020a */
[----:B------:R2:W3:Y:S01]  /*0140*/  @!P4 LDG.E.EL.64 R4, desc[UR4][R10.64] ;  /* 0x000000040a04c981 */ /* 0x0004e2000c2e1b00 */
[----:B------:R-:W-:Y:S02]  /*0150*/  CS2R R6, SRZ ;  /* 0x0000000000067805 */ /* 0x000fe4000001ff00 */
[----:B------:R-:W-:Y:S01]  /*0160*/  CS2R R8, SRZ ;  /* 0x0000000000087805 */ /* 0x000fe2000001ff00 */
[----:B----4-:R-:W-:-:S04]  /*0170*/  IMAD.WIDE R14, R3, 0x4, R14 ;  /* 0x00000004030e7825 */ /* 0x010fc800078e020e */
[C---:B-----5:R-:W-:Y:S01]  /*0180*/  IMAD.WIDE R16, R13.reuse, 0x4, R16 ;  /* 0x000000040d107825 */ /* 0x060fe200078e0210 */
[----:B------:R-:W4:Y:S01]  /*0190*/  @!P4 LDG.E.64 R6, desc[UR4][R14.64] ;  /* 0x000000040e06c981 */ /* 0x000f22000c1e1b00 */
[----:B--2---:R-:W-:Y:S02]  /*01a0*/  CS2R R10, SRZ ;  /* 0x00000000000a7805 */ /* 0x004fe4000001ff00 */
[C---:B0-----:R-:W-:Y:S01]  /*01b0*/  IMAD.WIDE R18, R13.reuse, 0x4, R18 ;  /* 0x000000040d127825 */ /* 0x041fe200078e0212 */
[----:B------:R0:W4:Y:S03]  /*01c0*/  @!P4 LDG.E.EL.64 R8, desc[UR4][R16.64] ;  /* 0x000000041008c981 */ /* 0x000126000c2e1b00 */
[----:B-1----:R-:W-:Y:S01]  /*01d0*/  IMAD.WIDE R20, R13, 0x4, R20 ;  /* 0x000000040d147825 */ /* 0x002fe200078e0214 */
[----:B------:R-:W-:-:S04]  /*01e0*/  CS2R R12, SRZ ;  /* 0x00000000000c7805 */ /* 0x000fc8000001ff00 */
[----:B------:R-:W2:Y:S04]  /*01f0*/  @!P4 LDG.E.EL.64 R10, desc[UR4][R20.64] ;  /* 0x00000004140ac981 */ /* 0x000ea8000c2e1b00 */
[----:B------:R-:W2:Y:S01]  /*0200*/  @!P4 LDG.E.EL.64 R12, desc[UR4][R18.64] ;  /* 0x00000004120cc981 */ /* 0x000ea2000c2e1b00 */
[----:B0-----:R-:W-:Y:S01]  /*0210*/  MOV R17, 0x3e800000 ;  /* 0x3e80000000117802 */ /* 0x001fe20000000f00 */
[----:B---3--:R-:W-:Y:S01]  /*0220*/  FADD R4, R4, 9.9999997473787516356e-06 ;  /* 0x3727c5ac04047421 */ /* 0x008fe20000000000 */
[----:B------:R-:W-:-:S03]  /*0230*/  FADD R0, R5, 9.9999997473787516356e-06 ;  /* 0x3727c5ac05007421 */ /* 0x000fc60000000000 */
[----:B------:R0:W1:Y:S08]  /*0240*/  MUFU.SQRT R2, R4 ;  /* 0x0000000400027308 */ /* 0x0000700000002000 */
[----:B------:R-:W3:Y:S01]  /*0250*/  MUFU.SQRT R14, R0 ;  /* 0x00000000000e7308 */ /* 0x000ee20000002000 */
[----:B0-----:R-:W0:Y:S01]  /*0260*/  LDC.64 R4, c[0x0][0x238] ;  /* 0x00008e00ff047b82 */ /* 0x001e220000000a00 */
[----:B-1----:R-:W-:-:S02]  /*0270*/  FSETP.GT.AND P0, PT, R2, 8.50705917302346158658e+37, PT ;  /* 0x7e8000000200780b */ /* 0x002fc40003f04000 */
[----:B------:R-:W-:Y:S02]  /*0280*/  FSETP.GEU.AND P2, PT, R2, 1.175494350822287508e-38, PT ;  /* 0x008000000200780b */ /* 0x000fe40003f4e000 */
[C---:B---3--:R-:W-:Y:S02]  /*0290*/  FSETP.GT.AND P1, PT, R14.reuse, 8.50705917302346158658e+37, PT ;  /* 0x7e8000000e00780b */ /* 0x048fe40003f24000 */
[----:B------:R-:W-:-:S07]  /*02a0*/  FSETP.GEU.AND P3, PT, R14, 1.175494350822287508e-38, PT ;  /* 0x008000000e00780b */ /* 0x000fce0003f6e000 */
[----:B------:R-:W-:-:S04]  /*02b0*/  @P0 FMUL R2, R2, 0.25 ;  /* 0x3e80000002020820 */ /* 0x000fc80000400000 */
[----:B------:R-:W-:Y:S01]  /*02c0*/  @!P2 FMUL R2, R2, 16777216 ;  /* 0x4b8000000202a820 */ /* 0x000fe20000400000 */
[----:B------:R-:W-:-:S04]  /*02d0*/  @P1 FMUL R14, R14, 0.25 ;  /* 0x3e8000000e0e1820 */ /* 0x000fc80000400000 */
[----:B------:R-:W-:Y:S01]  /*02e0*/  @!P3 FMUL R14, R14, 16777216 ;  /* 0x4b8000000e0eb820 */ /* 0x000fe20000400000 */
[----:B------:R-:W1:Y:S01]  /*02f0*/  MUFU.RCP R2, R2 ;  /* 0x0000000200027308 */ /* 0x000e620000001000 */
[----:B------:R-:W-:-:S07]  /*0300*/  FSEL R15, R17, 1, P0 ;  /* 0x3f800000110f7808 */ /* 0x000fce0000000000 */
[----:B------:R-:W3:Y:S01]  /*0310*/  MUFU.RCP R14, R14 ;  /* 0x0000000e000e7308 */ /* 0x000ee20000001000 */
[----:B------:R-:W-:Y:S01]  /*0320*/  FSEL R17, R17, 1, P1 ;  /* 0x3f80000011117808 */ /* 0x000fe20000800000 */
[----:B------:R-:W-:-:S04]  /*0330*/  @!P2 FMUL R15, R15, 16777216 ;  /* 0x4b8000000f0fa820 */ /* 0x000fc80000400000 */
[----:B------:R-:W-:Y:S01]  /*0340*/  @!P3 FMUL R17, R17, 16777216 ;  /* 0x4b8000001111b820 */ /* 0x000fe20000400000 */
[----:B----4-:R-:W-:Y:S01]  /*0350*/  FADD R7, -R9, R7 ;  /* 0x0000000709077221 */ /* 0x010fe20000000100 */
[----:B------:R-:W-:Y:S01]  /*0360*/  FADD R6, -R8, R6 ;  /* 0x0000000608067221 */ /* 0x000fe20000000100 */
[----:B-1----:R-:W-:Y:S01]  /*0370*/  FMUL R15, R2, R15 ;  /* 0x0000000f020f7220 */ /* 0x002fe20000400000 */
[----:B---3--:R-:W-:-:S03]  /*0380*/  FMUL R0, R14, R17 ;  /* 0x000000110e007220 */ /* 0x008fc60000400000 */
[----:B------:R-:W-:Y:S01]  /*0390*/  FMUL R15, R6, R15 ;  /* 0x0000000f060f7220 */ /* 0x000fe20000400000 */
[----:B------:R-:W-:Y:S01]  /*03a0*/  FMUL R0, R7, R0 ;  /* 0x0000000007007220 */ /* 0x000fe20000400000 */
[----:B0-----:R-:W-:-:S04]  /*03b0*/  IMAD.WIDE R4, R3, 0x4, R4 ;  /* 0x0000000403047825 */ /* 0x001fc800078e0204 */
[----:B--2---:R-:W-:Y:S01]  /*03c0*/  FFMA R10, R15, R12, R10 ;  /* 0x0000000c0f0a7223 */ /* 0x004fe2000000000a */
[----:B------:R-:W-:Y:S01]  /*03d0*/  FFMA R11, R0, R13, R11 ;  /* 0x0000000d000b7223 */ /* 0x000fe2000000000b */
[----:B------:R-:W-:Y:S06]  /*03e0*/  @P4 EXIT ;  /* 0x000000000000494d */ /* 0x000fec0003800000 */
[----:B------:R-:W-:Y:S01]  /*03f0*/  STG.E.64 desc[UR4][R4.64], R10 ;  /* 0x0000000a04007986 */ /* 0x000fe2000c101b04 */
[----:B------:R-:W-:Y:S05]  /*0400*/  EXIT ;  /* 0x000000000000794d */ /* 0x000fea0003800000 */
.L_x_0:
[----:B------:R-:W-:-:S00]  /*0410*/  BRA `(.L_x_0) ;  /* 0xfffffffc00fc7947 */ /* 0x000fc0000383ffff */
[----:B------:R-:W-:-:S00]  /*0420*/  NOP ;  /* 0x0000000000007918 */ /* 0x000fc00000000000 */
        /* <DEDUP_REMOVED lines=13> */
.L_x_1:


//--------------------- .nv.global.init           --------------------------
	.section	.nv.global.init,"aw",@progbits
.nv.global.init:
	.type		_$_str,@object
	.size		_$_str,(_$_str_$_2 - _$_str)
_$_str:
        /*0000*/ 	.byte	0x5f, 0x5f, 0x43, 0x55, 0x44, 0x41, 0x5f, 0x46, 0x54, 0x5a, 0x00
	.type		_$_str_$_2,@object
	.size		_$_str_$_2,(.L_1 - _$_str_$_2)
_$_str_$_2:
        /*000b*/ 	.byte	0x5f, 0x5f, 0x43, 0x55, 0x44, 0x41, 0x5f, 0x50, 0x52, 0x45, 0x43, 0x5f, 0x53, 0x51, 0x52, 0x54
        /*001b*/ 	.byte	0x00
.L_1:


//--------------------- .nv.constant0.triton_poi_fused__native_batch_norm_legit_no_training_34 --------------------------
	.section	.nv.constant0.triton_poi_fused__native_batch_norm_legit_no_training_34,"a",@progbits
	.sectionflags	@""
	.align	4
.nv.constant0.triton_poi_fused__native_batch_norm_legit_no_training_34:
	.zero		580
